//
// Generated by NVIDIA NVVM Compiler
//
// Compiler Build ID: CL-36424714
// Cuda compilation tools, release 13.0, V13.0.88
// Based on NVVM 20.0.0
//

.version 9.0
.target sm_100
.address_size 64

	// .globl	_Z15prime_generatorPiS_S_S_

.visible .entry _Z15prime_generatorPiS_S_S_(
	.param .u64 .ptr .align 1 _Z15prime_generatorPiS_S_S__param_0,
	.param .u64 .ptr .align 1 _Z15prime_generatorPiS_S_S__param_1,
	.param .u64 .ptr .align 1 _Z15prime_generatorPiS_S_S__param_2,
	.param .u64 .ptr .align 1 _Z15prime_generatorPiS_S_S__param_3
)
{
	.reg .pred 	%p<4>;
	.reg .b32 	%r<18>;
	.reg .b64 	%rd<13>;

	ld.param.u64 	%rd3, [_Z15prime_generatorPiS_S_S__param_0];
	ld.param.u64 	%rd4, [_Z15prime_generatorPiS_S_S__param_1];
	ld.param.u64 	%rd5, [_Z15prime_generatorPiS_S_S__param_2];
	ld.param.u64 	%rd6, [_Z15prime_generatorPiS_S_S__param_3];
	cvta.to.global.u64 	%rd1, %rd5;
	cvta.to.global.u64 	%rd7, %rd6;
	cvta.to.global.u64 	%rd8, %rd4;
	mov.u32 	%r9, %ctaid.x;
	mov.u32 	%r10, %ntid.x;
	mov.u32 	%r11, %tid.x;
	mad.lo.s32 	%r12, %r9, %r10, %r11;
	mul.wide.s32 	%rd9, %r12, 4;
	add.s64 	%rd10, %rd8, %rd9;
	ld.global.u32 	%r1, [%rd10];
	ld.global.u32 	%r16, [%rd7];
	ld.global.u32 	%r17, [%rd1];
	setp.ge.s32 	%p1, %r16, %r17;
	@%p1 bra 	$L__BB0_5;
	cvta.to.global.u64 	%rd2, %rd3;
$L__BB0_2:
	rem.s32 	%r13, %r16, %r1;
	setp.ne.s32 	%p2, %r13, 0;
	@%p2 bra 	$L__BB0_4;
	mul.wide.s32 	%rd11, %r16, 4;
	add.s64 	%rd12, %rd2, %rd11;
	mov.b32 	%r14, 1;
	st.global.u32 	[%rd12], %r14;
	ld.global.u32 	%r17, [%rd1];
$L__BB0_4:
	add.s32 	%r16, %r16, 1;
	setp.lt.s32 	%p3, %r16, %r17;
	@%p3 bra 	$L__BB0_2;
$L__BB0_5:
	ret;

}


// ===== COMPILED SASS (sm_100) =====

	.target	sm_100

	.elftype	@"ET_EXEC"


//--------------------- .note.nv.tkinfo           --------------------------
	.section	.note.nv.tkinfo,"",@"SHT_NOTE"
	.sectionflags	@"SHF_NOTE_NV_TKINFO"
	.tkinfo
        /*0018*/ 	.word	0x00000002
        /*0030*/ 	.string	""
        /*0030*/ 	.string	"ptxas"
        /*0030*/ 	.string	"Cuda compilation tools, release 13.0, V13.0.88"
        /*0030*/ 	.string	"Build cuda_13.0.r13.0/compiler.36424714_0"
        /*0030*/ 	.string	"-arch sm_100 -m 64 "



//--------------------- .note.nv.cuinfo           --------------------------
	.section	.note.nv.cuinfo,"",@"SHT_NOTE"
	.sectionflags	@"SHF_NOTE_NV_CUINFO"
        /*0018*/ 	.short	0x0002
        /*001a*/ 	.short	0x0064
        /*001c*/ 	.short	0x0082
	.zero		2


//--------------------- .nv.info                  --------------------------
	.section	.nv.info,"",@"SHT_CUDA_INFO"
	.align	4


	//----- nvinfo : EIATTR_REGCOUNT
	.align		4
        /*0000*/ 	.byte	0x04, 0x2f
        /*0002*/ 	.short	(.L_1 - .L_0)
	.align		4
.L_0:
        /*0004*/ 	.word	index@(_Z15prime_generatorPiS_S_S_)
        /*0008*/ 	.word	0x00000011


	//----- nvinfo : EIATTR_FRAME_SIZE
	.align		4
.L_1:
        /*000c*/ 	.byte	0x04, 0x11
        /*000e*/ 	.short	(.L_3 - .L_2)
	.align		4
.L_2:
        /*0010*/ 	.word	index@(_Z15prime_generatorPiS_S_S_)
        /*0014*/ 	.word	0x00000000


	//----- nvinfo : EIATTR_MIN_STACK_SIZE
	.align		4
.L_3:
        /*0018*/ 	.byte	0x04, 0x12
        /*001a*/ 	.short	(.L_5 - .L_4)
	.align		4
.L_4:
        /*001c*/ 	.word	index@(_Z15prime_generatorPiS_S_S_)
        /*0020*/ 	.word	0x00000000
.L_5:


//--------------------- .nv.compat                --------------------------
	.section	.nv.compat,"",@"SHT_CUDA_COMPAT_INFO"
	.align	4
        /*0000*/ 	.byte	0x02, 0x09, 0x00, 0x00, 0x02, 0x02, 0x01, 0x00, 0x02, 0x05, 0x05, 0x00, 0x03, 0x07, 0x01, 0x01
        /*0010*/ 	.byte	0x02, 0x03, 0x00, 0x00, 0x02, 0x06, 0x01, 0x00, 0x04, 0x0b, 0x08, 0x00, 0x09, 0x00, 0x00, 0x00
        /*0020*/ 	.byte	0x00, 0x00, 0x00, 0x00


//--------------------- .nv.info._Z15prime_generatorPiS_S_S_ --------------------------
	.section	.nv.info._Z15prime_generatorPiS_S_S_,"",@"SHT_CUDA_INFO"
	.sectionflags	@""
	.align	4


	//----- nvinfo : EIATTR_CUDA_API_VERSION
	.align		4
        /*0000*/ 	.byte	0x04, 0x37
        /*0002*/ 	.short	(.L_7 - .L_6)
.L_6:
        /*0004*/ 	.word	0x00000082


	//----- nvinfo : EIATTR_KPARAM_INFO
	.align		4
.L_7:
        /*0008*/ 	.byte	0x04, 0x17
        /*000a*/ 	.short	(.L_9 - .L_8)
.L_8:
        /*000c*/ 	.word	0x00000000
        /*0010*/ 	.short	0x0003
        /*0012*/ 	.short	0x0018
        /*0014*/ 	.byte	0x00, 0xf5, 0x21, 0x00


	//----- nvinfo : EIATTR_KPARAM_INFO
	.align		4
.L_9:
        /*0018*/ 	.byte	0x04, 0x17
        /*001a*/ 	.short	(.L_11 - .L_10)
.L_10:
        /*001c*/ 	.word	0x00000000
        /*0020*/ 	.short	0x0002
        /*0022*/ 	.short	0x0010
        /*0024*/ 	.byte	0x00, 0xf5, 0x21, 0x00


	//----- nvinfo : EIATTR_KPARAM_INFO
	.align		4
.L_11:
        /*0028*/ 	.byte	0x04, 0x17
        /*002a*/ 	.short	(.L_13 - .L_12)
.L_12:
        /*002c*/ 	.word	0x00000000
        /*0030*/ 	.short	0x0001
        /*0032*/ 	.short	0x0008
        /*0034*/ 	.byte	0x00, 0xf5, 0x21, 0x00


	//----- nvinfo : EIATTR_KPARAM_INFO
	.align		4
.L_13:
        /*0038*/ 	.byte	0x04, 0x17
        /*003a*/ 	.short	(.L_15 - .L_14)
.L_14:
        /*003c*/ 	.word	0x00000000
        /*0040*/ 	.short	0x0000
        /*0042*/ 	.short	0x0000
        /*0044*/ 	.byte	0x00, 0xf5, 0x21, 0x00


	//----- nvinfo : EIATTR_SPARSE_MMA_MASK
	.align		4
.L_15:
        /*0048*/ 	.byte	0x03, 0x50
        /*004a*/ 	.short	0x0000


	//----- nvinfo : EIATTR_MAXREG_COUNT
	.align		4
        /*004c*/ 	.byte	0x03, 0x1b
        /*004e*/ 	.short	0x00ff


	//----- nvinfo : EIATTR_MERCURY_ISA_VERSION
	.align		4
        /*0050*/ 	.byte	0x03, 0x5f
        /*0052*/ 	.short	0x0101


	//----- nvinfo : EIATTR_VRC_CTA_INIT_COUNT
	.align		4
        /*0054*/ 	.byte	0x02, 0x4a
	.zero		1
	.zero		1


	//----- nvinfo : EIATTR_EXIT_INSTR_OFFSETS
	.align		4
        /*0058*/ 	.byte	0x04, 0x1c
        /*005a*/ 	.short	(.L_17 - .L_16)


	//   ....[0]....
.L_16:
        /*005c*/ 	.word	0x000000d0


	//   ....[1]....
        /*0060*/ 	.word	0x00000330


	//----- nvinfo : EIATTR_CRS_STACK_SIZE
	.align		4
.L_17:
        /*0064*/ 	.byte	0x04, 0x1e
        /*0066*/ 	.short	(.L_19 - .L_18)
.L_18:
        /*0068*/ 	.word	0x00000000


	//----- nvinfo : EIATTR_CBANK_PARAM_SIZE
	.align		4
.L_19:
        /*006c*/ 	.byte	0x03, 0x19
        /*006e*/ 	.short	0x0020


	//----- nvinfo : EIATTR_PARAM_CBANK
	.align		4
        /*0070*/ 	.byte	0x04, 0x0a
        /*0072*/ 	.short	(.L_21 - .L_20)
	.align		4
.L_20:
        /*0074*/ 	.word	index@(.nv.constant0._Z15prime_generatorPiS_S_S_)
        /*0078*/ 	.short	0x0380
        /*007a*/ 	.short	0x0020


	//----- nvinfo : EIATTR_SW_WAR
	.align		4
.L_21:
        /*007c*/ 	.byte	0x04, 0x36
        /*007e*/ 	.short	(.L_23 - .L_22)
.L_22:
        /*0080*/ 	.word	0x00000008
.L_23:


//--------------------- .nv.callgraph             --------------------------
	.section	.nv.callgraph,"",@"SHT_CUDA_CALLGRAPH"
	.align	4
	.sectionentsize	8
	.align		4
        /*0000*/ 	.word	0x00000000
	.align		4
        /*0004*/ 	.word	0xffffffff
	.align		4
        /*0008*/ 	.word	0x00000000
	.align		4
        /*000c*/ 	.word	0xfffffffe
	.align		4
        /*0010*/ 	.word	0x00000000
	.align		4
        /*0014*/ 	.word	0xfffffffd
	.align		4
        /*0018*/ 	.word	0x00000000
	.align		4
        /*001c*/ 	.word	0xfffffffc


//--------------------- .text._Z15prime_generatorPiS_S_S_ --------------------------
	.section	.text._Z15prime_generatorPiS_S_S_,"ax",@progbits
	.align	128
        .global         _Z15prime_generatorPiS_S_S_
        .type           _Z15prime_generatorPiS_S_S_,@function
        .size           _Z15prime_generatorPiS_S_S_,(.L_x_4 - _Z15prime_generatorPiS_S_S_)
        .other          _Z15prime_generatorPiS_S_S_,@"STO_CUDA_ENTRY STV_DEFAULT"
_Z15prime_generatorPiS_S_S_:
.text._Z15prime_generatorPiS_S_S_:
[----:B------:R-:W-:Y:S08]  /*0000*/  LDC R1, c[0x0][0x37c] ;  /* 0x0000df00ff017b82 */ /* 0x000ff00000000800 */
[----:B------:R-:W0:Y:S01]  /*0010*/  LDC.64 R2, c[0x0][0x398] ;  /* 0x0000e600ff027b82 */ /* 0x000e220000000a00 */
[----:B------:R-:W0:Y:S07]  /*0020*/  LDCU.64 UR4, c[0x0][0x358] ;  /* 0x00006b00ff0477ac */ /* 0x000e2e0008000a00 */
[----:B------:R-:W1:Y:S01]  /*0030*/  LDC.64 R4, c[0x0][0x390] ;  /* 0x0000e400ff047b82 */ /* 0x000e620000000a00 */
[----:B------:R-:W2:Y:S07]  /*0040*/  S2R R0, SR_TID.X ;  /* 0x0000000000007919 */ /* 0x000eae0000002100 */
[----:B------:R-:W2:Y:S01]  /*0050*/  S2UR UR6, SR_CTAID.X ;  /* 0x00000000000679c3 */ /* 0x000ea20000002500 */
[----:B0-----:R-:W3:Y:S07]  /*0060*/  LDG.E R10, desc[UR4][R2.64] ;  /* 0x00000004020a7981 */ /* 0x001eee000c1e1900 */
[----:B------:R-:W2:Y:S01]  /*0070*/  LDC R9, c[0x0][0x360] ;  /* 0x0000d800ff097b82 */ /* 0x000ea20000000800 */
[----:B-1----:R-:W3:Y:S07]  /*0080*/  LDG.E R5, desc[UR4][R4.64] ;  /* 0x0000000404057981 */ /* 0x002eee000c1e1900 */
[----:B------:R-:W0:Y:S01]  /*0090*/  LDC.64 R6, c[0x0][0x388] ;  /* 0x0000e200ff067b82 */ /* 0x000e220000000a00 */
[----:B--2---:R-:W-:-:S04]  /*00a0*/  IMAD R9, R9, UR6, R0 ;  /* 0x0000000609097c24 */ /* 0x004fc8000f8e0200 */
[----:B0-----:R-:W-:Y:S01]  /*00b0*/  IMAD.WIDE R6, R9, 0x4, R6 ;  /* 0x0000000409067825 */ /* 0x001fe200078e0206 */
[----:B---3--:R-:W-:-:S13]  /*00c0*/  ISETP.GE.AND P0, PT, R10, R5, PT ;  /* 0x000000050a00720c */ /* 0x008fda0003f06270 */
[----:B------:R-:W-:Y:S05]  /*00d0*/  @P0 EXIT ;  /* 0x000000000000094d */ /* 0x000fea0003800000 */
[----:B------:R-:W2:Y:S01]  /*00e0*/  LDG.E R0, desc[UR4][R6.64] ;  /* 0x0000000406007981 */ /* 0x000ea2000c1e1900 */
[----:B------:R-:W0:Y:S01]  /*00f0*/  LDC.64 R2, c[0x0][0x380] ;  /* 0x0000e000ff027b82 */ /* 0x000e220000000a00 */
[-C--:B--2---:R-:W-:Y:S02]  /*0100*/  IABS R4, R0.reuse ;  /* 0x0000000000047213 */ /* 0x084fe40000000000 */
[-C--:B------:R-:W-:Y:S02]  /*0110*/  IABS R6, R0.reuse ;  /* 0x0000000000067213 */ /* 0x080fe40000000000 */
[----:B------:R-:W1:Y:S01]  /*0120*/  I2F.RP R11, R4 ;  /* 0x00000004000b7306 */ /* 0x000e620000209400 */
[----:B------:R-:W-:Y:S02]  /*0130*/  ISETP.NE.AND P0, PT, R0, RZ, PT ;  /* 0x000000ff0000720c */ /* 0x000fe40003f05270 */
[----:B------:R-:W-:-:S05]  /*0140*/  IABS R14, R0 ;  /* 0x00000000000e7213 */ /* 0x000fca0000000000 */
[----:B-1----:R-:W1:Y:S02]  /*0150*/  MUFU.RCP R11, R11 ;  /* 0x0000000b000b7308 */ /* 0x002e640000001000 */
[----:B-1----:R-:W-:Y:S01]  /*0160*/  VIADD R8, R11, 0xffffffe ;  /* 0x0ffffffe0b087836 */ /* 0x002fe20000000000 */
[----:B------:R-:W-:-:S05]  /*0170*/  IADD3 R11, PT, PT, RZ, -R6, RZ ;  /* 0x80000006ff0b7210 */ /* 0x000fca0007ffe0ff */
[----:B------:R1:W2:Y:S02]  /*0180*/  F2I.FTZ.U32.TRUNC.NTZ R9, R8 ;  /* 0x0000000800097305 */ /* 0x0002a4000021f000 */
[----:B-1----:R-:W-:Y:S02]  /*0190*/  IMAD.MOV.U32 R8, RZ, RZ, RZ ;  /* 0x000000ffff087224 */ /* 0x002fe400078e00ff */
[----:B--2---:R-:W-:-:S04]  /*01a0*/  IMAD.MOV R13, RZ, RZ, -R9 ;  /* 0x000000ffff0d7224 */ /* 0x004fc800078e0a09 */
[----:B------:R-:W-:-:S04]  /*01b0*/  IMAD R13, R13, R4, RZ ;  /* 0x000000040d0d7224 */ /* 0x000fc800078e02ff */
[----:B0-----:R-:W-:-:S07]  /*01c0*/  IMAD.HI.U32 R12, R9, R13, R8 ;  /* 0x0000000d090c7227 */ /* 0x001fce00078e0008 */
.L_x_2:
[----:B-1----:R-:W-:Y:S01]  /*01d0*/  IABS R7, R10 ;  /* 0x0000000a00077213 */ /* 0x002fe20000000000 */
[----:B------:R-:W-:Y:S01]  /*01e0*/  BSSY.RECONVERGENT B0, `(.L_x_0) ;  /* 0x0000011000007945 */ /* 0x000fe20003800200 */
[----:B------:R-:W-:-:S03]  /*01f0*/  ISETP.GE.AND P2, PT, R10, RZ, PT ;  /* 0x000000ff0a00720c */ /* 0x000fc60003f46270 */
[----:B------:R-:W-:-:S04]  /*0200*/  IMAD.HI.U32 R6, R12, R7, RZ ;  /* 0x000000070c067227 */ /* 0x000fc800078e00ff */
[----:B------:R-:W-:-:S05]  /*0210*/  IMAD R7, R6, R11, R7 ;  /* 0x0000000b06077224 */ /* 0x000fca00078e0207 */
[----:B------:R-:W-:-:S13]  /*0220*/  ISETP.GT.U32.AND P1, PT, R4, R7, PT ;  /* 0x000000070400720c */ /* 0x000fda0003f24070 */
[----:B------:R-:W-:-:S05]  /*0230*/  @!P1 IMAD.IADD R7, R7, 0x1, -R14 ;  /* 0x0000000107079824 */ /* 0x000fca00078e0a0e */
[----:B------:R-:W-:-:S13]  /*0240*/  ISETP.GT.U32.AND P1, PT, R4, R7, PT ;  /* 0x000000070400720c */ /* 0x000fda0003f24070 */
[----:B------:R-:W-:-:S05]  /*0250*/  @!P1 IMAD.IADD R7, R7, 0x1, -R14 ;  /* 0x0000000107079824 */ /* 0x000fca00078e0a0e */
[----:B------:R-:W-:Y:S02]  /*0260*/  @!P2 IADD3 R7, PT, PT, -R7, RZ, RZ ;  /* 0x000000ff0707a210 */ /* 0x000fe40007ffe1ff */
[----:B------:R-:W-:-:S04]  /*0270*/  @!P0 LOP3.LUT R7, RZ, R0, RZ, 0x33, !PT ;  /* 0x00000000ff078212 */ /* 0x000fc800078e33ff */
[----:B------:R-:W-:-:S13]  /*0280*/  ISETP.NE.AND P1, PT, R7, RZ, PT ;  /* 0x000000ff0700720c */ /* 0x000fda0003f25270 */
[----:B------:R-:W-:Y:S05]  /*0290*/  @P1 BRA `(.L_x_1) ;  /* 0x0000000000141947 */ /* 0x000fea0003800000 */
[----:B------:R-:W0:Y:S01]  /*02a0*/  LDC.64 R8, c[0x0][0x390] ;  /* 0x0000e400ff087b82 */ /* 0x000e220000000a00 */
[----:B------:R-:W-:Y:S02]  /*02b0*/  IMAD.MOV.U32 R13, RZ, RZ, 0x1 ;  /* 0x00000001ff0d7424 */ /* 0x000fe400078e00ff */
[----:B------:R-:W-:-:S05]  /*02c0*/  IMAD.WIDE R6, R10, 0x4, R2 ;  /* 0x000000040a067825 */ /* 0x000fca00078e0202 */
[----:B------:R1:W-:Y:S04]  /*02d0*/  STG.E desc[UR4][R6.64], R13 ;  /* 0x0000000d06007986 */ /* 0x0003e8000c101904 */
[----:B0-----:R1:W5:Y:S02]  /*02e0*/  LDG.E R5, desc[UR4][R8.64] ;  /* 0x0000000408057981 */ /* 0x001364000c1e1900 */
.L_x_1:
[----:B------:R-:W-:Y:S05]  /*02f0*/  BSYNC.RECONVERGENT B0 ;  /* 0x0000000000007941 */ /* 0x000fea0003800200 */
.L_x_0:
[----:B------:R-:W-:-:S04]  /*0300*/  IADD3 R10, PT, PT, R10, 0x1, RZ ;  /* 0x000000010a0a7810 */ /* 0x000fc80007ffe0ff */
[----:B-----5:R-:W-:-:S13]  /*0310*/  ISETP.GE.AND P1, PT, R10, R5, PT ;  /* 0x000000050a00720c */ /* 0x020fda0003f26270 */
[----:B------:R-:W-:Y:S05]  /*0320*/  @!P1 BRA `(.L_x_2) ;  /* 0xfffffffc00a89947 */ /* 0x000fea000383ffff */
[----:B------:R-:W-:Y:S05]  /*0330*/  EXIT ;  /* 0x000000000000794d */ /* 0x000fea0003800000 */
.L_x_3:
[----:B------:R-:W-:-:S00]  /*0340*/  BRA `(.L_x_3) ;  /* 0xfffffffc00fc7947 */ /* 0x000fc0000383ffff */
[----:B------:R-:W-:-:S00]  /*0350*/  NOP ;  /* 0x0000000000007918 */ /* 0x000fc00000000000 */
        /* <DEDUP_REMOVED lines=10> */
.L_x_4:


//--------------------- .nv.shared.reserved.0     --------------------------
	.section	.nv.shared.reserved.0,"aw",@nobits
	.weak		__nv_reservedSMEM_offset_0_alias
	.size		__nv_reservedSMEM_offset_0_alias, 0, 64
	.other		__nv_reservedSMEM_offset_0_alias,@"STO_CUDA_RESERVED_SHARED STV_DEFAULT"
__nv_reservedSMEM_offset_0_alias:
	.zero		0
	.zero		64


//--------------------- .nv.constant0._Z15prime_generatorPiS_S_S_ --------------------------
	.section	.nv.constant0._Z15prime_generatorPiS_S_S_,"a",@progbits
	.sectionflags	@""
	.align	4
.nv.constant0._Z15prime_generatorPiS_S_S_:
	.zero		928


//--------------------- SYMBOLS --------------------------

	.type		.nv.reservedSmem.offset0,@object
	.size		.nv.reservedSmem.offset0,0x4
